	.headerflags	@"EF_CUDA_TEXMODE_UNIFIED EF_CUDA_64BIT_ADDRESS EF_CUDA_ACCELERATORS EF_CUDA_SM90 EF_CUDA_VIRTUAL_SM(EF_CUDA_SM90)"
	.elftype	@"ET_EXEC"


//--------------------- .nv.info                  --------------------------
	.section	.nv.info,"",@"SHT_CUDA_INFO"
	.align	4


	//----- nvinfo : EIATTR_REGCOUNT
	.align		4
        /*0000*/ 	.byte	0x04, 0x2f
        /*0002*/ 	.short	(.L_1 - .L_0)
	.align		4
.L_0:
        /*0004*/ 	.word	index@(triton_poi_fused_repeat_12)
        /*0008*/ 	.word	0x0000000c


	//----- nvinfo : EIATTR_MIN_STACK_SIZE
	.align		4
.L_1:
        /*000c*/ 	.byte	0x04, 0x12
        /*000e*/ 	.short	(.L_3 - .L_2)
	.align		4
.L_2:
        /*0010*/ 	.word	index@(triton_poi_fused_repeat_12)
        /*0014*/ 	.word	0x00000000


	//----- nvinfo : EIATTR_FRAME_SIZE
	.align		4
.L_3:
        /*0018*/ 	.byte	0x04, 0x11
        /*001a*/ 	.short	(.L_5 - .L_4)
	.align		4
.L_4:
        /*001c*/ 	.word	index@(triton_poi_fused_repeat_12)
        /*0020*/ 	.word	0x00000000


	//----- nvinfo : EIATTR_MIN_STACK_SIZE
	.align		4
.L_5:
        /*0024*/ 	.byte	0x04, 0x12
        /*0026*/ 	.short	(.L_7 - .L_6)
	.align		4
.L_6:
        /*0028*/ 	.word	index@(triton_poi_fused_repeat_12)
        /*002c*/ 	.word	0x00000000
.L_7:


//--------------------- .nv.info.triton_poi_fused_repeat_12 --------------------------
	.section	.nv.info.triton_poi_fused_repeat_12,"",@"SHT_CUDA_INFO"
	.sectionflags	@""
	.align	4


	//----- nvinfo : EIATTR_CUDA_API_VERSION
	.align		4
        /*0000*/ 	.byte	0x04, 0x37
        /*0002*/ 	.short	(.L_9 - .L_8)
.L_8:
        /*0004*/ 	.word	0x0000007c


	//----- nvinfo : EIATTR_KPARAM_INFO
	.align		4
.L_9:
        /*0008*/ 	.byte	0x04, 0x17
        /*000a*/ 	.short	(.L_11 - .L_10)
.L_10:
        /*000c*/ 	.word	0x00000000
        /*0010*/ 	.short	0x0002
        /*0012*/ 	.short	0x0010
        /*0014*/ 	.byte	0x00, 0xf0, 0x11, 0x00


	//----- nvinfo : EIATTR_KPARAM_INFO
	.align		4
.L_11:
        /*0018*/ 	.byte	0x04, 0x17
        /*001a*/ 	.short	(.L_13 - .L_12)
.L_12:
        /*001c*/ 	.word	0x00000000
        /*0020*/ 	.short	0x0001
        /*0022*/ 	.short	0x0008
        /*0024*/ 	.byte	0x00, 0xf4, 0x21, 0x00


	//----- nvinfo : EIATTR_KPARAM_INFO
	.align		4
.L_13:
        /*0028*/ 	.byte	0x04, 0x17
        /*002a*/ 	.short	(.L_15 - .L_14)
.L_14:
        /*002c*/ 	.word	0x00000000
        /*0030*/ 	.short	0x0000
        /*0032*/ 	.short	0x0000
        /*0034*/ 	.byte	0x00, 0xf4, 0x21, 0x00


	//----- nvinfo : EIATTR_SPARSE_MMA_MASK
	.align		4
.L_15:
        /*0038*/ 	.byte	0x03, 0x50
        /*003a*/ 	.short	0x0000


	//----- nvinfo : EIATTR_MAXREG_COUNT
	.align		4
        /*003c*/ 	.byte	0x03, 0x1b
        /*003e*/ 	.short	0x00ff


	//----- nvinfo : EIATTR_EXIT_INSTR_OFFSETS
	.align		4
        /*0040*/ 	.byte	0x04, 0x1c
        /*0042*/ 	.short	(.L_17 - .L_16)


	//   ....[0]....
.L_16:
        /*0044*/ 	.word	0x00000200


	//   ....[1]....
        /*0048*/ 	.word	0x00000220


	//----- nvinfo : EIATTR_REQNTID
	.align		4
.L_17:
        /*004c*/ 	.byte	0x04, 0x10
        /*004e*/ 	.short	(.L_19 - .L_18)
.L_18:
        /*0050*/ 	.word	0x00000080
        /*0054*/ 	.word	0x00000001
        /*0058*/ 	.word	0x00000001


	//----- nvinfo : EIATTR_CRS_STACK_SIZE
	.align		4
.L_19:
        /*005c*/ 	.byte	0x04, 0x1e
        /*005e*/ 	.short	(.L_21 - .L_20)
.L_20:
        /*0060*/ 	.word	0x00000000


	//----- nvinfo : EIATTR_CBANK_PARAM_SIZE
	.align		4
.L_21:
        /*0064*/ 	.byte	0x03, 0x19
        /*0066*/ 	.short	0x0014


	//----- nvinfo : EIATTR_PARAM_CBANK
	.align		4
        /*0068*/ 	.byte	0x04, 0x0a
        /*006a*/ 	.short	(.L_23 - .L_22)
	.align		4
.L_22:
        /*006c*/ 	.word	index@(.nv.constant0.triton_poi_fused_repeat_12)
        /*0070*/ 	.short	0x0210
        /*0072*/ 	.short	0x0014


	//----- nvinfo : EIATTR_SW_WAR
	.align		4
.L_23:
        /*0074*/ 	.byte	0x04, 0x36
        /*0076*/ 	.short	(.L_25 - .L_24)
.L_24:
        /*0078*/ 	.word	0x00000008
.L_25:


//--------------------- .nv.callgraph             --------------------------
	.section	.nv.callgraph,"",@"SHT_CUDA_CALLGRAPH"
	.align	4
	.sectionentsize	8
	.align		4
        /*0000*/ 	.word	0x00000000
	.align		4
        /*0004*/ 	.word	0xffffffff
	.align		4
        /*0008*/ 	.word	0x00000000
	.align		4
        /*000c*/ 	.word	0xfffffffe
	.align		4
        /*0010*/ 	.word	0x00000000
	.align		4
        /*0014*/ 	.word	0xfffffffd
	.align		4
        /*0018*/ 	.word	0x00000000
	.align		4
        /*001c*/ 	.word	0xfffffffc


//--------------------- .text.triton_poi_fused_repeat_12 --------------------------
	.section	.text.triton_poi_fused_repeat_12,"ax",@progbits
	.align	128
        .global         triton_poi_fused_repeat_12
        .type           triton_poi_fused_repeat_12,@function
        .size           triton_poi_fused_repeat_12,(.L_x_3 - triton_poi_fused_repeat_12)
        .other          triton_poi_fused_repeat_12,@"STO_CUDA_ENTRY STV_DEFAULT"
triton_poi_fused_repeat_12:
.text.triton_poi_fused_repeat_12:
[----:B------:R-:W0:Y:S02]  /*0000*/  LDC R1, c[0x0][0x28] ;  /* 0x00000a00ff017b82 */ /* 0x000e240000000800 */
[----:B------:R-:W1:Y:S01]  /*0010*/  S2R R0, SR_TID.X ;  /* 0x0000000000007919 */ /* 0x000e620000002100 */
[----:B------:R-:W2:Y:S01]  /*0020*/  LDC.64 R4, c[0x0][0x218] ;  /* 0x00008600ff047b82 */ /* 0x000ea20000000a00 */
[----:B------:R-:W-:Y:S01]  /*0030*/  ULDC.64 UR4, c[0x0][0x208] ;  /* 0x0000820000047ab9 */ /* 0x000fe20000000a00 */
[----:B------:R-:W-:Y:S01]  /*0040*/  BSSY B0, `(.L_x_0) ;  /* 0x000001b000007945 */ /* 0x000fe20003800000 */
[----:B------:R-:W3:Y:S01]  /*0050*/  S2R R7, SR_CTAID.X ;  /* 0x0000000000077919 */ /* 0x000ee20000002500 */
[----:B-1----:R-:W-:-:S05]  /*0060*/  LOP3.LUT R0, R0, 0x7f, RZ, 0xc0, !PT ;  /* 0x0000007f00007812 */ /* 0x002fca00078ec0ff */
[----:B---3--:R-:W-:-:S04]  /*0070*/  IMAD R7, R7, 0x80, R0 ;  /* 0x0000008007077824 */ /* 0x008fc800078e0200 */
[C---:B--2---:R-:W-:Y:S01]  /*0080*/  IMAD.WIDE R4, R7.reuse, 0x4, R4 ;  /* 0x0000000407047825 */ /* 0x044fe200078e0204 */
[----:B------:R-:W-:Y:S02]  /*0090*/  SHF.R.S32.HI R0, RZ, 0x1f, R7 ;  /* 0x0000001fff007819 */ /* 0x000fe40000011407 */
[----:B------:R-:W-:Y:S02]  /*00a0*/  ISETP.GE.AND P0, PT, R7, 0x400, PT ;  /* 0x000004000700780c */ /* 0x000fe40003f06270 */
[----:B------:R-:W-:-:S04]  /*00b0*/  LEA.HI R0, R0, R7, RZ, 0x8 ;  /* 0x0000000700007211 */ /* 0x000fc800078f40ff */
[C---:B------:R-:W-:Y:S01]  /*00c0*/  LOP3.LUT R2, R0.reuse, 0xff00, RZ, 0xc0, !PT ;  /* 0x0000ff0000027812 */ /* 0x040fe200078ec0ff */
[----:B------:R-:W-:-:S04]  /*00d0*/  IMAD.SHL.U32 R0, R0, 0x2, RZ ;  /* 0x0000000200007824 */ /* 0x000fc800078e00ff */
[----:B------:R-:W-:Y:S01]  /*00e0*/  IMAD.IADD R6, R7, 0x1, -R2 ;  /* 0x0000000107067824 */ /* 0x000fe200078e0a02 */
[----:B------:R-:W-:Y:S01]  /*00f0*/  LOP3.LUT R0, R0, 0xfffffe00, RZ, 0xc0, !PT ;  /* 0xfffffe0000007812 */ /* 0x000fe200078ec0ff */
[----:B------:R-:W-:-:S03]  /*0100*/  IMAD.MOV.U32 R7, RZ, RZ, RZ ;  /* 0x000000ffff077224 */ /* 0x000fc600078e00ff */
[----:B------:R-:W-:-:S04]  /*0110*/  PRMT R2, R6, 0x9910, RZ ;  /* 0x0000991006027816 */ /* 0x000fc800000000ff */
[----:B------:R-:W-:-:S04]  /*0120*/  SHF.R.S32.HI R2, RZ, 0xf, R2 ;  /* 0x0000000fff027819 */ /* 0x000fc80000011402 */
[----:B------:R-:W-:-:S04]  /*0130*/  LOP3.LUT R3, R2, 0xffff, RZ, 0xc0, !PT ;  /* 0x0000ffff02037812 */ /* 0x000fc800078ec0ff */
[----:B------:R-:W-:-:S04]  /*0140*/  LEA.HI R2, R3, R6, RZ, 0x15 ;  /* 0x0000000603027211 */ /* 0x000fc800078fa8ff */
[----:B------:R-:W-:-:S05]  /*0150*/  LOP3.LUT R2, R2, 0xffe0, RZ, 0xc0, !PT ;  /* 0x0000ffe002027812 */ /* 0x000fca00078ec0ff */
[----:B------:R-:W-:Y:S02]  /*0160*/  IMAD.MOV R9, RZ, RZ, -R2 ;  /* 0x000000ffff097224 */ /* 0x000fe400078e0a02 */
[----:B------:R-:W1:Y:S03]  /*0170*/  LDC.64 R2, c[0x0][0x210] ;  /* 0x00008400ff027b82 */ /* 0x000e660000000a00 */
[----:B------:R-:W-:-:S05]  /*0180*/  PRMT R9, R9, 0x7710, RZ ;  /* 0x0000771009097816 */ /* 0x000fca00000000ff */
[----:B------:R-:W-:-:S05]  /*0190*/  IMAD.IADD R6, R6, 0x1, R9 ;  /* 0x0000000106067824 */ /* 0x000fca00078e0209 */
[----:B------:R-:W-:-:S05]  /*01a0*/  PRMT R9, R6, 0x9910, RZ ;  /* 0x0000991006097816 */ /* 0x000fca00000000ff */
[----:B------:R-:W-:-:S04]  /*01b0*/  IMAD.IADD R9, R0, 0x1, R9 ;  /* 0x0000000100097824 */ /* 0x000fc800078e0209 */
[----:B-1----:R-:W-:Y:S01]  /*01c0*/  IMAD.WIDE R2, R9, 0x4, R2 ;  /* 0x0000000409027825 */ /* 0x002fe200078e0202 */
[----:B------:R-:W-:Y:S06]  /*01d0*/  @P0 BRA `(.L_x_1) ;  /* 0x0000000000040947 */ /* 0x000fec0003800000 */
[----:B------:R1:W5:Y:S02]  /*01e0*/  LDG.E R7, desc[UR4][R2.64] ;  /* 0x0000000402077981 */ /* 0x000364000c1e1900 */
.L_x_1:
[----:B------:R-:W-:Y:S05]  /*01f0*/  BSYNC B0 ;  /* 0x0000000000007941 */ /* 0x000fea0003800000 */
.L_x_0:
[----:B------:R-:W-:Y:S05]  /*0200*/  @P0 EXIT ;  /* 0x000000000000094d */ /* 0x000fea0003800000 */
[----:B-----5:R-:W-:Y:S01]  /*0210*/  STG.E desc[UR4][R4.64], R7 ;  /* 0x0000000704007986 */ /* 0x020fe2000c101904 */
[----:B------:R-:W-:Y:S05]  /*0220*/  EXIT ;  /* 0x000000000000794d */ /* 0x000fea0003800000 */
.L_x_2:
[----:B------:R-:W-:-:S00]  /*0230*/  BRA `(.L_x_2) ;  /* 0xfffffffc00fc7947 */ /* 0x000fc0000383ffff */
[----:B------:R-:W-:-:S00]  /*0240*/  NOP ;  /* 0x0000000000007918 */ /* 0x000fc00000000000 */
        /* <DEDUP_REMOVED lines=11> */
.L_x_3:


//--------------------- .nv.constant0.triton_poi_fused_repeat_12 --------------------------
	.section	.nv.constant0.triton_poi_fused_repeat_12,"a",@progbits
	.sectionflags	@""
	.align	4
.nv.constant0.triton_poi_fused_repeat_12:
	.zero		548
